	.headerflags	@"EF_CUDA_TEXMODE_UNIFIED EF_CUDA_64BIT_ADDRESS EF_CUDA_ACCELERATORS EF_CUDA_SM90 EF_CUDA_VIRTUAL_SM(EF_CUDA_SM90)"
	.elftype	@"ET_EXEC"


//--------------------- .nv.info                  --------------------------
	.section	.nv.info,"",@"SHT_CUDA_INFO"
	.align	4


	//----- nvinfo : EIATTR_REGCOUNT
	.align		4
        /*0000*/ 	.byte	0x04, 0x2f
        /*0002*/ 	.short	(.L_1 - .L_0)
	.align		4
.L_0:
        /*0004*/ 	.word	index@(triton_per_fused_mean_view_0)
        /*0008*/ 	.word	0x0000000d


	//----- nvinfo : EIATTR_MIN_STACK_SIZE
	.align		4
.L_1:
        /*000c*/ 	.byte	0x04, 0x12
        /*000e*/ 	.short	(.L_3 - .L_2)
	.align		4
.L_2:
        /*0010*/ 	.word	index@(triton_per_fused_mean_view_0)
        /*0014*/ 	.word	0x00000000


	//----- nvinfo : EIATTR_FRAME_SIZE
	.align		4
.L_3:
        /*0018*/ 	.byte	0x04, 0x11
        /*001a*/ 	.short	(.L_5 - .L_4)
	.align		4
.L_4:
        /*001c*/ 	.word	index@(triton_per_fused_mean_view_0)
        /*0020*/ 	.word	0x00000000


	//----- nvinfo : EIATTR_MIN_STACK_SIZE
	.align		4
.L_5:
        /*0024*/ 	.byte	0x04, 0x12
        /*0026*/ 	.short	(.L_7 - .L_6)
	.align		4
.L_6:
        /*0028*/ 	.word	index@(triton_per_fused_mean_view_0)
        /*002c*/ 	.word	0x00000000
.L_7:


//--------------------- .nv.info.triton_per_fused_mean_view_0 --------------------------
	.section	.nv.info.triton_per_fused_mean_view_0,"",@"SHT_CUDA_INFO"
	.sectionflags	@""
	.align	4


	//----- nvinfo : EIATTR_CUDA_API_VERSION
	.align		4
        /*0000*/ 	.byte	0x04, 0x37
        /*0002*/ 	.short	(.L_9 - .L_8)
.L_8:
        /*0004*/ 	.word	0x0000007c


	//----- nvinfo : EIATTR_KPARAM_INFO
	.align		4
.L_9:
        /*0008*/ 	.byte	0x04, 0x17
        /*000a*/ 	.short	(.L_11 - .L_10)
.L_10:
        /*000c*/ 	.word	0x00000000
        /*0010*/ 	.short	0x0003
        /*0012*/ 	.short	0x0014
        /*0014*/ 	.byte	0x00, 0xf0, 0x11, 0x00


	//----- nvinfo : EIATTR_KPARAM_INFO
	.align		4
.L_11:
        /*0018*/ 	.byte	0x04, 0x17
        /*001a*/ 	.short	(.L_13 - .L_12)
.L_12:
        /*001c*/ 	.word	0x00000000
        /*0020*/ 	.short	0x0002
        /*0022*/ 	.short	0x0010
        /*0024*/ 	.byte	0x00, 0xf0, 0x11, 0x00


	//----- nvinfo : EIATTR_KPARAM_INFO
	.align		4
.L_13:
        /*0028*/ 	.byte	0x04, 0x17
        /*002a*/ 	.short	(.L_15 - .L_14)
.L_14:
        /*002c*/ 	.word	0x00000000
        /*0030*/ 	.short	0x0001
        /*0032*/ 	.short	0x0008
        /*0034*/ 	.byte	0x00, 0xf4, 0x21, 0x00


	//----- nvinfo : EIATTR_KPARAM_INFO
	.align		4
.L_15:
        /*0038*/ 	.byte	0x04, 0x17
        /*003a*/ 	.short	(.L_17 - .L_16)
.L_16:
        /*003c*/ 	.word	0x00000000
        /*0040*/ 	.short	0x0000
        /*0042*/ 	.short	0x0000
        /*0044*/ 	.byte	0x00, 0xf4, 0x21, 0x00


	//----- nvinfo : EIATTR_SPARSE_MMA_MASK
	.align		4
.L_17:
        /*0048*/ 	.byte	0x03, 0x50
        /*004a*/ 	.short	0x0000


	//----- nvinfo : EIATTR_MAXREG_COUNT
	.align		4
        /*004c*/ 	.byte	0x03, 0x1b
        /*004e*/ 	.short	0x00ff


	//----- nvinfo : EIATTR_COOP_GROUP_MASK_REGIDS
	.align		4
        /*0050*/ 	.byte	0x04, 0x29
        /*0052*/ 	.short	(.L_19 - .L_18)


	//   ....[0]....
.L_18:
        /*0054*/ 	.word	0xffffffff


	//   ....[1]....
        /*0058*/ 	.word	0xffffffff


	//   ....[2]....
        /*005c*/ 	.word	0xffffffff


	//----- nvinfo : EIATTR_COOP_GROUP_INSTR_OFFSETS
	.align		4
.L_19:
        /*0060*/ 	.byte	0x04, 0x28
        /*0062*/ 	.short	(.L_21 - .L_20)


	//   ....[0]....
.L_20:
        /*0064*/ 	.word	0x000001b0


	//   ....[1]....
        /*0068*/ 	.word	0x00000200


	//   ....[2]....
        /*006c*/ 	.word	0x00000230


	//----- nvinfo : EIATTR_EXIT_INSTR_OFFSETS
	.align		4
.L_21:
        /*0070*/ 	.byte	0x04, 0x1c
        /*0072*/ 	.short	(.L_23 - .L_22)


	//   ....[0]....
.L_22:
        /*0074*/ 	.word	0x00000290


	//   ....[1]....
        /*0078*/ 	.word	0x000002c0


	//----- nvinfo : EIATTR_REQNTID
	.align		4
.L_23:
        /*007c*/ 	.byte	0x04, 0x10
        /*007e*/ 	.short	(.L_25 - .L_24)
.L_24:
        /*0080*/ 	.word	0x00000040
        /*0084*/ 	.word	0x00000001
        /*0088*/ 	.word	0x00000001


	//----- nvinfo : EIATTR_CBANK_PARAM_SIZE
	.align		4
.L_25:
        /*008c*/ 	.byte	0x03, 0x19
        /*008e*/ 	.short	0x0018


	//----- nvinfo : EIATTR_PARAM_CBANK
	.align		4
        /*0090*/ 	.byte	0x04, 0x0a
        /*0092*/ 	.short	(.L_27 - .L_26)
	.align		4
.L_26:
        /*0094*/ 	.word	index@(.nv.constant0.triton_per_fused_mean_view_0)
        /*0098*/ 	.short	0x0210
        /*009a*/ 	.short	0x0018


	//----- nvinfo : EIATTR_SW_WAR
	.align		4
.L_27:
        /*009c*/ 	.byte	0x04, 0x36
        /*009e*/ 	.short	(.L_29 - .L_28)
.L_28:
        /*00a0*/ 	.word	0x00000008
.L_29:


//--------------------- .nv.callgraph             --------------------------
	.section	.nv.callgraph,"",@"SHT_CUDA_CALLGRAPH"
	.align	4
	.sectionentsize	8
	.align		4
        /*0000*/ 	.word	0x00000000
	.align		4
        /*0004*/ 	.word	0xffffffff
	.align		4
        /*0008*/ 	.word	0x00000000
	.align		4
        /*000c*/ 	.word	0xfffffffe
	.align		4
        /*0010*/ 	.word	0x00000000
	.align		4
        /*0014*/ 	.word	0xfffffffd
	.align		4
        /*0018*/ 	.word	0x00000000
	.align		4
        /*001c*/ 	.word	0xfffffffc


//--------------------- .text.triton_per_fused_mean_view_0 --------------------------
	.section	.text.triton_per_fused_mean_view_0,"ax",@progbits
	.sectionflags	@"SHF_BARRIERS=1"
	.align	128
        .global         triton_per_fused_mean_view_0
        .type           triton_per_fused_mean_view_0,@function
        .size           triton_per_fused_mean_view_0,(.L_x_1 - triton_per_fused_mean_view_0)
        .other          triton_per_fused_mean_view_0,@"STO_CUDA_ENTRY STV_DEFAULT"
triton_per_fused_mean_view_0:
.text.triton_per_fused_mean_view_0:
[----:B------:R-:W0:Y:S02]  /*0000*/  LDC R1, c[0x0][0x28] ;  /* 0x00000a00ff017b82 */ /* 0x000e240000000800 */
[----:B------:R-:W1:Y:S01]  /*0010*/  S2R R0, SR_TID.X ;  /* 0x0000000000007919 */ /* 0x000e620000002100 */
[----:B------:R-:W2:Y:S01]  /*0020*/  LDC.64 R4, c[0x0][0x218] ;  /* 0x00008600ff047b82 */ /* 0x000ea20000000a00 */
[----:B------:R-:W-:Y:S01]  /*0030*/  ULDC.64 UR6, c[0x0][0x208] ;  /* 0x0000820000067ab9 */ /* 0x000fe20000000a00 */
[----:B------:R-:W3:Y:S01]  /*0040*/  S2R R3, SR_CTAID.X ;  /* 0x0000000000037919 */ /* 0x000ee20000002500 */
[----:B-1----:R-:W-:Y:S01]  /*0050*/  SHF.R.U32.HI R2, RZ, 0x3, R0 ;  /* 0x00000003ff027819 */ /* 0x002fe20000011600 */
[----:B------:R-:W-:Y:S02]  /*0060*/  IMAD.SHL.U32 R7, R0, 0x2, RZ ;  /* 0x0000000200077824 */ /* 0x000fe400078e00ff */
[----:B---3--:R-:W-:Y:S01]  /*0070*/  IMAD.SHL.U32 R3, R3, 0x8, RZ ;  /* 0x0000000803037824 */ /* 0x008fe200078e00ff */
[----:B------:R-:W-:Y:S02]  /*0080*/  SGXT.U32 R2, R2, 0x3 ;  /* 0x000000030202781a */ /* 0x000fe40000000000 */
[----:B------:R-:W-:-:S02]  /*0090*/  LOP3.LUT R7, R7, 0xe, RZ, 0xc0, !PT ;  /* 0x0000000e07077812 */ /* 0x000fc400078ec0ff */
[----:B------:R-:W-:-:S04]  /*00a0*/  LOP3.LUT R6, R3, R2, RZ, 0xfc, !PT ;  /* 0x0000000203067212 */ /* 0x000fc800078efcff */
[C---:B------:R-:W-:Y:S01]  /*00b0*/  ISETP.GE.AND P0, PT, R6.reuse, 0x10, PT ;  /* 0x000000100600780c */ /* 0x040fe20003f06270 */
[----:B------:R-:W-:-:S04]  /*00c0*/  IMAD R7, R6, 0x10, R7 ;  /* 0x0000001006077824 */ /* 0x000fc800078e0207 */
[----:B--2---:R-:W-:Y:S01]  /*00d0*/  IMAD.WIDE R4, R7, 0x4, R4 ;  /* 0x0000000407047825 */ /* 0x004fe200078e0204 */
[----:B------:R-:W-:-:S07]  /*00e0*/  CS2R R6, SRZ ;  /* 0x0000000000067805 */ /* 0x000fce000001ff00 */
[----:B------:R1:W2:Y:S01]  /*00f0*/  @!P0 LDG.E.64 R6, desc[UR6][R4.64] ;  /* 0x0000000604068981 */ /* 0x0002a2000c1e1b00 */
[----:B------:R-:W3:Y:S01]  /*0100*/  S2UR UR5, SR_CgaCtaId ;  /* 0x00000000000579c3 */ /* 0x000ee20000008800 */
[----:B------:R-:W-:Y:S01]  /*0110*/  UMOV UR4, 0x400 ;  /* 0x0000040000047882 */ /* 0x000fe20000000000 */
[----:B------:R-:W-:Y:S02]  /*0120*/  LOP3.LUT R3, R3, 0x7, R0, 0xf8, !PT ;  /* 0x0000000703037812 */ /* 0x000fe400078ef800 */
[----:B-1----:R-:W-:Y:S01]  /*0130*/  LOP3.LUT R4, R0, 0x7, RZ, 0xc0, !PT ;  /* 0x0000000700047812 */ /* 0x002fe200078ec0ff */
[----:B---3--:R-:W-:-:S06]  /*0140*/  UPRMT UR4, UR5, 0x654, UR4 ;  /* 0x0000065405047896 */ /* 0x008fcc0008000004 */
[----:B------:R-:W-:Y:S02]  /*0150*/  LEA R10, R2, UR4, 0x2 ;  /* 0x00000004020a7c11 */ /* 0x000fe4000f8e10ff */
[----:B--2---:R-:W-:Y:S02]  /*0160*/  SEL R6, R6, RZ, !P0 ;  /* 0x000000ff06067207 */ /* 0x004fe40004000000 */
[----:B------:R-:W-:-:S05]  /*0170*/  SEL R7, R7, RZ, !P0 ;  /* 0x000000ff07077207 */ /* 0x000fca0004000000 */
[----:B------:R-:W-:-:S05]  /*0180*/  FADD R6, R6, R7 ;  /* 0x0000000706067221 */ /* 0x000fca0000000000 */
[----:B------:R-:W-:Y:S02]  /*0190*/  FSEL R6, R6, RZ, !P0 ;  /* 0x000000ff06067208 */ /* 0x000fe40004000000 */
[----:B------:R-:W-:-:S03]  /*01a0*/  LOP3.LUT P0, RZ, R0, 0x38, RZ, 0xc0, !PT ;  /* 0x0000003800ff7812 */ /* 0x000fc6000780c0ff */
[----:B------:R-:W1:Y:S01]  /*01b0*/  SHFL.BFLY PT, R7, R6, 0x4, 0x1f ;  /* 0x0c801f0006077f89 */ /* 0x000e6200000e0000 */
[C---:B------:R-:W-:Y:S01]  /*01c0*/  ISETP.LT.AND P0, PT, R3.reuse, 0x10, !P0 ;  /* 0x000000100300780c */ /* 0x040fe20004701270 */
[----:B-1----:R-:W-:Y:S01]  /*01d0*/  FADD R7, R6, R7 ;  /* 0x0000000706077221 */ /* 0x002fe20000000000 */
[----:B------:R-:W-:Y:S02]  /*01e0*/  LEA R6, R4, UR4, 0x2 ;  /* 0x0000000404067c11 */ /* 0x000fe4000f8e10ff */
[----:B------:R-:W1:Y:S02]  /*01f0*/  LDC.64 R4, c[0x0][0x210] ;  /* 0x00008400ff047b82 */ /* 0x000e640000000a00 */
[----:B------:R-:W2:Y:S01]  /*0200*/  SHFL.BFLY PT, R8, R7, 0x2, 0x1f ;  /* 0x0c401f0007087f89 */ /* 0x000ea200000e0000 */
[----:B-1----:R-:W-:-:S04]  /*0210*/  IMAD.WIDE R2, R3, 0x4, R4 ;  /* 0x0000000403027825 */ /* 0x002fc800078e0204 */
[----:B--2---:R-:W-:-:S05]  /*0220*/  FADD R8, R7, R8 ;  /* 0x0000000807087221 */ /* 0x004fca0000000000 */
[----:B------:R-:W1:Y:S02]  /*0230*/  SHFL.BFLY PT, R9, R8, 0x1, 0x1f ;  /* 0x0c201f0008097f89 */ /* 0x000e6400000e0000 */
[----:B-1----:R-:W-:-:S05]  /*0240*/  FADD R9, R8, R9 ;  /* 0x0000000908097221 */ /* 0x002fca0000000000 */
[----:B------:R1:W-:Y:S01]  /*0250*/  STS [R10], R9 ;  /* 0x000000090a007388 */ /* 0x0003e20000000800 */
[----:B------:R-:W-:Y:S06]  /*0260*/  BAR.SYNC.DEFER_BLOCKING 0x0 ;  /* 0x0000000000007b1d */ /* 0x000fec0000010000 */
[----:B------:R-:W2:Y:S02]  /*0270*/  LDS R6, [R6] ;  /* 0x0000000006067984 */ /* 0x000ea40000000800 */
[----:B------:R-:W-:Y:S06]  /*0280*/  BAR.SYNC.DEFER_BLOCKING 0x0 ;  /* 0x0000000000007b1d */ /* 0x000fec0000010000 */
[----:B-1----:R-:W-:Y:S05]  /*0290*/  @!P0 EXIT ;  /* 0x000000000000894d */ /* 0x002fea0003800000 */
[----:B--2---:R-:W-:-:S05]  /*02a0*/  FMUL R5, R6, 0.0625 ;  /* 0x3d80000006057820 */ /* 0x004fca0000400000 */
[----:B------:R-:W-:Y:S01]  /*02b0*/  STG.E desc[UR6][R2.64], R5 ;  /* 0x0000000502007986 */ /* 0x000fe2000c101906 */
[----:B------:R-:W-:Y:S05]  /*02c0*/  EXIT ;  /* 0x000000000000794d */ /* 0x000fea0003800000 */
.L_x_0:
[----:B------:R-:W-:-:S00]  /*02d0*/  BRA `(.L_x_0) ;  /* 0xfffffffc00fc7947 */ /* 0x000fc0000383ffff */
[----:B------:R-:W-:-:S00]  /*02e0*/  NOP ;  /* 0x0000000000007918 */ /* 0x000fc00000000000 */
        /* <DEDUP_REMOVED lines=9> */
.L_x_1:


//--------------------- .nv.shared.triton_per_fused_mean_view_0 --------------------------
	.section	.nv.shared.triton_per_fused_mean_view_0,"aw",@nobits
	.sectionflags	@""
	.align	16
	.zero		1024


//--------------------- .nv.constant0.triton_per_fused_mean_view_0 --------------------------
	.section	.nv.constant0.triton_per_fused_mean_view_0,"a",@progbits
	.sectionflags	@""
	.align	4
.nv.constant0.triton_per_fused_mean_view_0:
	.zero		552
